//
// Generated by NVIDIA NVVM Compiler
//
// Compiler Build ID: CL-36424714
// Cuda compilation tools, release 13.0, V13.0.88
// Based on NVVM 20.0.0
//

.version 9.0
.target sm_100
.address_size 64

	// .globl	_Z10helloWorldv
.extern .func  (.param .b32 func_retval0) vprintf
(
	.param .b64 vprintf_param_0,
	.param .b64 vprintf_param_1
)
;
.global .align 1 .b8 $str[46] = {73, 32, 97, 109, 32, 98, 108, 111, 99, 107, 32, 40, 37, 100, 44, 32, 37, 100, 44, 32, 37, 100, 41, 44, 32, 116, 104, 114, 101, 97, 100, 32, 40, 37, 100, 44, 32, 37, 100, 44, 32, 37, 100, 41, 10};

.visible .entry _Z10helloWorldv()
{
	.local .align 8 .b8 	__local_depot0[24];
	.reg .b64 	%SP;
	.reg .b64 	%SPL;
	.reg .b32 	%r<9>;
	.reg .b64 	%rd<5>;

	mov.u64 	%SPL, __local_depot0;
	cvta.local.u64 	%SP, %SPL;
	add.u64 	%rd1, %SP, 0;
	add.u64 	%rd2, %SPL, 0;
	mov.u32 	%r1, %ctaid.x;
	mov.u32 	%r2, %ctaid.y;
	mov.u32 	%r3, %ctaid.z;
	mov.u32 	%r4, %tid.x;
	mov.u32 	%r5, %tid.y;
	mov.u32 	%r6, %tid.z;
	st.local.v2.u32 	[%rd2], {%r1, %r2};
	st.local.v2.u32 	[%rd2+8], {%r3, %r4};
	st.local.v2.u32 	[%rd2+16], {%r5, %r6};
	mov.u64 	%rd3, $str;
	cvta.global.u64 	%rd4, %rd3;
	{ // callseq 0, 0
	.param .b64 param0;
	st.param.b64 	[param0], %rd4;
	.param .b64 param1;
	st.param.b64 	[param1], %rd1;
	.param .b32 retval0;
	call.uni (retval0), 
	vprintf, 
	(
	param0, 
	param1
	);
	ld.param.b32 	%r7, [retval0];
	} // callseq 0
	ret;

}


// ===== COMPILED SASS (sm_100) =====

	.target	sm_100

	.elftype	@"ET_EXEC"


//--------------------- .note.nv.tkinfo           --------------------------
	.section	.note.nv.tkinfo,"",@"SHT_NOTE"
	.sectionflags	@"SHF_NOTE_NV_TKINFO"
	.tkinfo
        /*0018*/ 	.word	0x00000002
        /*0030*/ 	.string	""
        /*0030*/ 	.string	"ptxas"
        /*0030*/ 	.string	"Cuda compilation tools, release 13.0, V13.0.88"
        /*0030*/ 	.string	"Build cuda_13.0.r13.0/compiler.36424714_0"
        /*0030*/ 	.string	"-arch sm_100 -m 64 "



//--------------------- .note.nv.cuinfo           --------------------------
	.section	.note.nv.cuinfo,"",@"SHT_NOTE"
	.sectionflags	@"SHF_NOTE_NV_CUINFO"
        /*0018*/ 	.short	0x0002
        /*001a*/ 	.short	0x0064
        /*001c*/ 	.short	0x0082
	.zero		2


//--------------------- .nv.info                  --------------------------
	.section	.nv.info,"",@"SHT_CUDA_INFO"
	.align	4


	//----- nvinfo : EIATTR_REGCOUNT
	.align		4
        /*0000*/ 	.byte	0x04, 0x2f
        /*0002*/ 	.short	(.L_2 - .L_1)
	.align		4
.L_1:
        /*0004*/ 	.word	index@(_Z10helloWorldv)
        /*0008*/ 	.word	0x00000018


	//----- nvinfo : EIATTR_FRAME_SIZE
	.align		4
.L_2:
        /*000c*/ 	.byte	0x04, 0x11
        /*000e*/ 	.short	(.L_4 - .L_3)
	.align		4
.L_3:
        /*0010*/ 	.word	index@(_Z10helloWorldv)
        /*0014*/ 	.word	0x00000018


	//----- nvinfo : EIATTR_MIN_STACK_SIZE
	.align		4
.L_4:
        /*0018*/ 	.byte	0x04, 0x12
        /*001a*/ 	.short	(.L_6 - .L_5)
	.align		4
.L_5:
        /*001c*/ 	.word	index@(_Z10helloWorldv)
        /*0020*/ 	.word	0x00000018
.L_6:


//--------------------- .nv.compat                --------------------------
	.section	.nv.compat,"",@"SHT_CUDA_COMPAT_INFO"
	.align	4
        /*0000*/ 	.byte	0x02, 0x09, 0x00, 0x00, 0x02, 0x02, 0x01, 0x00, 0x02, 0x05, 0x05, 0x00, 0x03, 0x07, 0x01, 0x01
        /*0010*/ 	.byte	0x02, 0x03, 0x00, 0x00, 0x02, 0x06, 0x01, 0x00, 0x04, 0x0b, 0x08, 0x00, 0x09, 0x00, 0x00, 0x00
        /*0020*/ 	.byte	0x00, 0x00, 0x00, 0x00


//--------------------- .nv.info._Z10helloWorldv  --------------------------
	.section	.nv.info._Z10helloWorldv,"",@"SHT_CUDA_INFO"
	.sectionflags	@""
	.align	4


	//----- nvinfo : EIATTR_CUDA_API_VERSION
	.align		4
        /*0000*/ 	.byte	0x04, 0x37
        /*0002*/ 	.short	(.L_8 - .L_7)
.L_7:
        /*0004*/ 	.word	0x00000082


	//----- nvinfo : EIATTR_SPARSE_MMA_MASK
	.align		4
.L_8:
        /*0008*/ 	.byte	0x03, 0x50
        /*000a*/ 	.short	0x0000


	//----- nvinfo : EIATTR_MAXREG_COUNT
	.align		4
        /*000c*/ 	.byte	0x03, 0x1b
        /*000e*/ 	.short	0x00ff


	//----- nvinfo : EIATTR_EXTERNS
	.align		4
        /*0010*/ 	.byte	0x04, 0x0f
        /*0012*/ 	.short	(.L_10 - .L_9)


	//   ....[0]....
	.align		4
.L_9:
        /*0014*/ 	.word	index@(vprintf)


	//----- nvinfo : EIATTR_MERCURY_ISA_VERSION
	.align		4
.L_10:
        /*0018*/ 	.byte	0x03, 0x5f
        /*001a*/ 	.short	0x0101


	//----- nvinfo : EIATTR_VRC_CTA_INIT_COUNT
	.align		4
        /*001c*/ 	.byte	0x02, 0x4a
	.zero		1
	.zero		1


	//----- nvinfo : EIATTR_SYSCALL_OFFSETS
	.align		4
        /*0020*/ 	.byte	0x04, 0x46
        /*0022*/ 	.short	(.L_12 - .L_11)


	//   ....[0]....
.L_11:
        /*0024*/ 	.word	0x00000150


	//----- nvinfo : EIATTR_EXIT_INSTR_OFFSETS
	.align		4
.L_12:
        /*0028*/ 	.byte	0x04, 0x1c
        /*002a*/ 	.short	(.L_14 - .L_13)


	//   ....[0]....
.L_13:
        /*002c*/ 	.word	0x00000160


	//----- nvinfo : EIATTR_SW_WAR
	.align		4
.L_14:
        /*0030*/ 	.byte	0x04, 0x36
        /*0032*/ 	.short	(.L_16 - .L_15)
.L_15:
        /*0034*/ 	.word	0x00000008
.L_16:


//--------------------- .nv.callgraph             --------------------------
	.section	.nv.callgraph,"",@"SHT_CUDA_CALLGRAPH"
	.align	4
	.sectionentsize	8
	.align		4
        /*0000*/ 	.word	0x00000000
	.align		4
        /*0004*/ 	.word	0xffffffff
	.align		4
        /*0008*/ 	.word	index@(_Z10helloWorldv)
	.align		4
        /*000c*/ 	.word	index@(vprintf)
	.align		4
        /*0010*/ 	.word	0x00000000
	.align		4
        /*0014*/ 	.word	0xfffffffe
	.align		4
        /*0018*/ 	.word	0x00000000
	.align		4
        /*001c*/ 	.word	0xfffffffd
	.align		4
        /*0020*/ 	.word	0x00000000
	.align		4
        /*0024*/ 	.word	0xfffffffc


//--------------------- .nv.constant4             --------------------------
	.section	.nv.constant4,"a",@progbits
	.align	8
	.align		8
.nv.constant4:
        /*0000*/ 	.dword	vprintf
	.align		8
        /*0008*/ 	.dword	$str


//--------------------- .text._Z10helloWorldv     --------------------------
	.section	.text._Z10helloWorldv,"ax",@progbits
	.align	128
        .global         _Z10helloWorldv
        .type           _Z10helloWorldv,@function
        .size           _Z10helloWorldv,(.L_x_2 - _Z10helloWorldv)
        .other          _Z10helloWorldv,@"STO_CUDA_ENTRY STV_DEFAULT"
_Z10helloWorldv:
.text._Z10helloWorldv:
[----:B------:R-:W0:Y:S01]  /*0000*/  LDC R1, c[0x0][0x37c] ;  /* 0x0000df00ff017b82 */ /* 0x000e220000000800 */
[----:B------:R-:W1:Y:S01]  /*0010*/  S2R R8, SR_CTAID.X ;  /* 0x0000000000087919 */ /* 0x000e620000002500 */
[----:B0-----:R-:W-:Y:S01]  /*0020*/  VIADD R1, R1, 0xffffffe8 ;  /* 0xffffffe801017836 */ /* 0x001fe20000000000 */
[----:B------:R-:W-:Y:S01]  /*0030*/  MOV R0, 0x0 ;  /* 0x0000000000007802 */ /* 0x000fe20000000f00 */
[----:B------:R-:W0:Y:S01]  /*0040*/  LDCU UR4, c[0x0][0x2f8] ;  /* 0x00005f00ff0477ac */ /* 0x000e220008000800 */
[----:B------:R-:W1:Y:S03]  /*0050*/  S2R R9, SR_CTAID.Y ;  /* 0x0000000000097919 */ /* 0x000e660000002600 */
[----:B------:R2:W3:Y:S01]  /*0060*/  LDC.64 R2, c[0x4][R0] ;  /* 0x0100000000027b82 */ /* 0x0004e20000000a00 */
[----:B------:R-:W4:Y:S01]  /*0070*/  LDCU.64 UR6, c[0x4][0x8] ;  /* 0x01000100ff0677ac */ /* 0x000f220008000a00 */
[----:B------:R-:W5:Y:S01]  /*0080*/  S2R R10, SR_CTAID.Z ;  /* 0x00000000000a7919 */ /* 0x000f620000002700 */
[----:B------:R-:W2:Y:S01]  /*0090*/  LDCU UR5, c[0x0][0x2fc] ;  /* 0x00005f80ff0577ac */ /* 0x000ea20008000800 */
[----:B------:R-:W5:Y:S01]  /*00a0*/  S2R R11, SR_TID.X ;  /* 0x00000000000b7919 */ /* 0x000f620000002100 */
[----:B------:R-:W5:Y:S01]  /*00b0*/  S2R R12, SR_TID.Y ;  /* 0x00000000000c7919 */ /* 0x000f620000002200 */
[----:B------:R-:W5:Y:S01]  /*00c0*/  S2R R13, SR_TID.Z ;  /* 0x00000000000d7919 */ /* 0x000f620000002300 */
[----:B0-----:R-:W-:Y:S01]  /*00d0*/  IADD3 R6, P0, PT, R1, UR4, RZ ;  /* 0x0000000401067c10 */ /* 0x001fe2000ff1e0ff */
[----:B----4-:R-:W-:Y:S01]  /*00e0*/  IMAD.U32 R4, RZ, RZ, UR6 ;  /* 0x00000006ff047e24 */ /* 0x010fe2000f8e00ff */
[----:B------:R-:W-:-:S03]  /*00f0*/  MOV R5, UR7 ;  /* 0x0000000700057c02 */ /* 0x000fc60008000f00 */
[----:B--2---:R-:W-:Y:S01]  /*0100*/  IMAD.X R7, RZ, RZ, UR5, P0 ;  /* 0x00000005ff077e24 */ /* 0x004fe200080e06ff */
[----:B-1----:R0:W-:Y:S04]  /*0110*/  STL.64 [R1], R8 ;  /* 0x0000000801007387 */ /* 0x0021e80000100a00 */
[----:B-----5:R0:W-:Y:S04]  /*0120*/  STL.64 [R1+0x8], R10 ;  /* 0x0000080a01007387 */ /* 0x0201e80000100a00 */
[----:B------:R0:W-:Y:S02]  /*0130*/  STL.64 [R1+0x10], R12 ;  /* 0x0000100c01007387 */ /* 0x0001e40000100a00 */
[----:B------:R-:W-:-:S07]  /*0140*/  LEPC R20, `(.L_x_0) ;  /* 0x000000001014794e */ /* 0x000fce0000000000 */
[----:B0--3--:R-:W-:Y:S05]  /*0150*/  CALL.ABS.NOINC R2 ;  /* 0x0000000002007343 */ /* 0x009fea0003c00000 */
.L_x_0:
[----:B------:R-:W-:Y:S05]  /*0160*/  EXIT ;  /* 0x000000000000794d */ /* 0x000fea0003800000 */
.L_x_1:
[----:B------:R-:W-:-:S00]  /*0170*/  BRA `(.L_x_1) ;  /* 0xfffffffc00fc7947 */ /* 0x000fc0000383ffff */
[----:B------:R-:W-:-:S00]  /*0180*/  NOP ;  /* 0x0000000000007918 */ /* 0x000fc00000000000 */
[----:B------:R-:W-:-:S00]  /*0190*/  NOP ;  /* 0x0000000000007918 */ /* 0x000fc00000000000 */
[----:B------:R-:W-:-:S00]  /*01a0*/  NOP ;  /* 0x0000000000007918 */ /* 0x000fc00000000000 */
[----:B------:R-:W-:-:S00]  /*01b0*/  NOP ;  /* 0x0000000000007918 */ /* 0x000fc00000000000 */
[----:B------:R-:W-:-:S00]  /*01c0*/  NOP ;  /* 0x0000000000007918 */ /* 0x000fc00000000000 */
[----:B------:R-:W-:-:S00]  /*01d0*/  NOP ;  /* 0x0000000000007918 */ /* 0x000fc00000000000 */
[----:B------:R-:W-:-:S00]  /*01e0*/  NOP ;  /* 0x0000000000007918 */ /* 0x000fc00000000000 */
[----:B------:R-:W-:-:S00]  /*01f0*/  NOP ;  /* 0x0000000000007918 */ /* 0x000fc00000000000 */
.L_x_2:


//--------------------- .nv.global.init           --------------------------
	.section	.nv.global.init,"aw",@progbits
.nv.global.init:
	.type		$str,@object
	.size		$str,(.L_0 - $str)
$str:
        /*0000*/ 	.byte	0x49, 0x20, 0x61, 0x6d, 0x20, 0x62, 0x6c, 0x6f, 0x63, 0x6b, 0x20, 0x28, 0x25, 0x64, 0x2c, 0x20
        /*0010*/ 	.byte	0x25, 0x64, 0x2c, 0x20, 0x25, 0x64, 0x29, 0x2c, 0x20, 0x74, 0x68, 0x72, 0x65, 0x61, 0x64, 0x20
        /*0020*/ 	.byte	0x28, 0x25, 0x64, 0x2c, 0x20, 0x25, 0x64, 0x2c, 0x20, 0x25, 0x64, 0x29, 0x0a, 0x00
.L_0:


//--------------------- .nv.shared.reserved.0     --------------------------
	.section	.nv.shared.reserved.0,"aw",@nobits
	.weak		__nv_reservedSMEM_offset_0_alias
	.size		__nv_reservedSMEM_offset_0_alias, 0, 64
	.other		__nv_reservedSMEM_offset_0_alias,@"STO_CUDA_RESERVED_SHARED STV_DEFAULT"
__nv_reservedSMEM_offset_0_alias:
	.zero		0
	.zero		64


//--------------------- .nv.constant0._Z10helloWorldv --------------------------
	.section	.nv.constant0._Z10helloWorldv,"a",@progbits
	.sectionflags	@""
	.align	4
.nv.constant0._Z10helloWorldv:
	.zero		896


//--------------------- SYMBOLS --------------------------

	.type		.nv.reservedSmem.offset0,@object
	.size		.nv.reservedSmem.offset0,0x4
	.type		vprintf,@function
